//
// Generated by NVIDIA NVVM Compiler
//
// Compiler Build ID: CL-36424714
// Cuda compilation tools, release 13.0, V13.0.88
// Based on NVVM 20.0.0
//

.version 9.0
.target sm_100
.address_size 64

	// .globl	_Z18metFilterSelectionPfPbiii

.visible .entry _Z18metFilterSelectionPfPbiii(
	.param .u64 .ptr .align 1 _Z18metFilterSelectionPfPbiii_param_0,
	.param .u64 .ptr .align 1 _Z18metFilterSelectionPfPbiii_param_1,
	.param .u32 _Z18metFilterSelectionPfPbiii_param_2,
	.param .u32 _Z18metFilterSelectionPfPbiii_param_3,
	.param .u32 _Z18metFilterSelectionPfPbiii_param_4
)
{
	.reg .pred 	%p<9>;
	.reg .b16 	%rs<8>;
	.reg .b32 	%r<10>;
	.reg .b32 	%f<8>;
	.reg .b64 	%rd<9>;

	ld.param.u64 	%rd1, [_Z18metFilterSelectionPfPbiii_param_0];
	ld.param.u64 	%rd2, [_Z18metFilterSelectionPfPbiii_param_1];
	ld.param.u32 	%r2, [_Z18metFilterSelectionPfPbiii_param_2];
	ld.param.u32 	%r4, [_Z18metFilterSelectionPfPbiii_param_3];
	ld.param.u32 	%r3, [_Z18metFilterSelectionPfPbiii_param_4];
	mov.u32 	%r5, %ctaid.x;
	mov.u32 	%r6, %ntid.x;
	mov.u32 	%r7, %tid.x;
	mad.lo.s32 	%r1, %r5, %r6, %r7;
	setp.ge.s32 	%p1, %r1, %r4;
	@%p1 bra 	$L__BB0_2;
	cvta.to.global.u64 	%rd3, %rd1;
	cvta.to.global.u64 	%rd4, %rd2;
	mad.lo.s32 	%r8, %r2, %r1, %r3;
	mul.wide.s32 	%rd5, %r8, 4;
	add.s64 	%rd6, %rd3, %rd5;
	ld.global.f32 	%f1, [%rd6];
	setp.neu.f32 	%p2, %f1, 0f00000000;
	selp.u16 	%rs1, 1, 0, %p2;
	mul.lo.s32 	%r9, %r1, 7;
	cvt.s64.s32 	%rd7, %r9;
	add.s64 	%rd8, %rd4, %rd7;
	st.global.u8 	[%rd8], %rs1;
	ld.global.f32 	%f2, [%rd6+4];
	setp.neu.f32 	%p3, %f2, 0f00000000;
	selp.u16 	%rs2, 1, 0, %p3;
	st.global.u8 	[%rd8+1], %rs2;
	ld.global.f32 	%f3, [%rd6+8];
	setp.neu.f32 	%p4, %f3, 0f00000000;
	selp.u16 	%rs3, 1, 0, %p4;
	st.global.u8 	[%rd8+2], %rs3;
	ld.global.f32 	%f4, [%rd6+12];
	setp.neu.f32 	%p5, %f4, 0f00000000;
	selp.u16 	%rs4, 1, 0, %p5;
	st.global.u8 	[%rd8+3], %rs4;
	ld.global.f32 	%f5, [%rd6+16];
	setp.neu.f32 	%p6, %f5, 0f00000000;
	selp.u16 	%rs5, 1, 0, %p6;
	st.global.u8 	[%rd8+4], %rs5;
	ld.global.f32 	%f6, [%rd6+20];
	setp.neu.f32 	%p7, %f6, 0f00000000;
	selp.u16 	%rs6, 1, 0, %p7;
	st.global.u8 	[%rd8+5], %rs6;
	ld.global.f32 	%f7, [%rd6+24];
	setp.neu.f32 	%p8, %f7, 0f00000000;
	selp.u16 	%rs7, 1, 0, %p8;
	st.global.u8 	[%rd8+6], %rs7;
$L__BB0_2:
	ret;

}


// ===== COMPILED SASS (sm_100) =====

	.target	sm_100

	.elftype	@"ET_EXEC"


//--------------------- .note.nv.tkinfo           --------------------------
	.section	.note.nv.tkinfo,"",@"SHT_NOTE"
	.sectionflags	@"SHF_NOTE_NV_TKINFO"
	.tkinfo
        /*0018*/ 	.word	0x00000002
        /*0030*/ 	.string	""
        /*0030*/ 	.string	"ptxas"
        /*0030*/ 	.string	"Cuda compilation tools, release 13.0, V13.0.88"
        /*0030*/ 	.string	"Build cuda_13.0.r13.0/compiler.36424714_0"
        /*0030*/ 	.string	"-arch sm_100 -m 64 "



//--------------------- .note.nv.cuinfo           --------------------------
	.section	.note.nv.cuinfo,"",@"SHT_NOTE"
	.sectionflags	@"SHF_NOTE_NV_CUINFO"
        /*0018*/ 	.short	0x0002
        /*001a*/ 	.short	0x0064
        /*001c*/ 	.short	0x0082
	.zero		2


//--------------------- .nv.info                  --------------------------
	.section	.nv.info,"",@"SHT_CUDA_INFO"
	.align	4


	//----- nvinfo : EIATTR_REGCOUNT
	.align		4
        /*0000*/ 	.byte	0x04, 0x2f
        /*0002*/ 	.short	(.L_1 - .L_0)
	.align		4
.L_0:
        /*0004*/ 	.word	index@(_Z18metFilterSelectionPfPbiii)
        /*0008*/ 	.word	0x0000000e


	//----- nvinfo : EIATTR_FRAME_SIZE
	.align		4
.L_1:
        /*000c*/ 	.byte	0x04, 0x11
        /*000e*/ 	.short	(.L_3 - .L_2)
	.align		4
.L_2:
        /*0010*/ 	.word	index@(_Z18metFilterSelectionPfPbiii)
        /*0014*/ 	.word	0x00000000


	//----- nvinfo : EIATTR_MIN_STACK_SIZE
	.align		4
.L_3:
        /*0018*/ 	.byte	0x04, 0x12
        /*001a*/ 	.short	(.L_5 - .L_4)
	.align		4
.L_4:
        /*001c*/ 	.word	index@(_Z18metFilterSelectionPfPbiii)
        /*0020*/ 	.word	0x00000000
.L_5:


//--------------------- .nv.compat                --------------------------
	.section	.nv.compat,"",@"SHT_CUDA_COMPAT_INFO"
	.align	4
        /*0000*/ 	.byte	0x02, 0x09, 0x00, 0x00, 0x02, 0x02, 0x01, 0x00, 0x02, 0x05, 0x05, 0x00, 0x03, 0x07, 0x01, 0x01
        /*0010*/ 	.byte	0x02, 0x03, 0x00, 0x00, 0x02, 0x06, 0x01, 0x00, 0x04, 0x0b, 0x08, 0x00, 0x09, 0x00, 0x00, 0x00
        /*0020*/ 	.byte	0x00, 0x00, 0x00, 0x00


//--------------------- .nv.info._Z18metFilterSelectionPfPbiii --------------------------
	.section	.nv.info._Z18metFilterSelectionPfPbiii,"",@"SHT_CUDA_INFO"
	.sectionflags	@""
	.align	4


	//----- nvinfo : EIATTR_CUDA_API_VERSION
	.align		4
        /*0000*/ 	.byte	0x04, 0x37
        /*0002*/ 	.short	(.L_7 - .L_6)
.L_6:
        /*0004*/ 	.word	0x00000082


	//----- nvinfo : EIATTR_KPARAM_INFO
	.align		4
.L_7:
        /*0008*/ 	.byte	0x04, 0x17
        /*000a*/ 	.short	(.L_9 - .L_8)
.L_8:
        /*000c*/ 	.word	0x00000000
        /*0010*/ 	.short	0x0004
        /*0012*/ 	.short	0x0018
        /*0014*/ 	.byte	0x00, 0xf0, 0x11, 0x00


	//----- nvinfo : EIATTR_KPARAM_INFO
	.align		4
.L_9:
        /*0018*/ 	.byte	0x04, 0x17
        /*001a*/ 	.short	(.L_11 - .L_10)
.L_10:
        /*001c*/ 	.word	0x00000000
        /*0020*/ 	.short	0x0003
        /*0022*/ 	.short	0x0014
        /*0024*/ 	.byte	0x00, 0xf0, 0x11, 0x00


	//----- nvinfo : EIATTR_KPARAM_INFO
	.align		4
.L_11:
        /*0028*/ 	.byte	0x04, 0x17
        /*002a*/ 	.short	(.L_13 - .L_12)
.L_12:
        /*002c*/ 	.word	0x00000000
        /*0030*/ 	.short	0x0002
        /*0032*/ 	.short	0x0010
        /*0034*/ 	.byte	0x00, 0xf0, 0x11, 0x00


	//----- nvinfo : EIATTR_KPARAM_INFO
	.align		4
.L_13:
        /*0038*/ 	.byte	0x04, 0x17
        /*003a*/ 	.short	(.L_15 - .L_14)
.L_14:
        /*003c*/ 	.word	0x00000000
        /*0040*/ 	.short	0x0001
        /*0042*/ 	.short	0x0008
        /*0044*/ 	.byte	0x00, 0xf5, 0x21, 0x00


	//----- nvinfo : EIATTR_KPARAM_INFO
	.align		4
.L_15:
        /*0048*/ 	.byte	0x04, 0x17
        /*004a*/ 	.short	(.L_17 - .L_16)
.L_16:
        /*004c*/ 	.word	0x00000000
        /*0050*/ 	.short	0x0000
        /*0052*/ 	.short	0x0000
        /*0054*/ 	.byte	0x00, 0xf5, 0x21, 0x00


	//----- nvinfo : EIATTR_SPARSE_MMA_MASK
	.align		4
.L_17:
        /*0058*/ 	.byte	0x03, 0x50
        /*005a*/ 	.short	0x0000


	//----- nvinfo : EIATTR_MAXREG_COUNT
	.align		4
        /*005c*/ 	.byte	0x03, 0x1b
        /*005e*/ 	.short	0x00ff


	//----- nvinfo : EIATTR_MERCURY_ISA_VERSION
	.align		4
        /*0060*/ 	.byte	0x03, 0x5f
        /*0062*/ 	.short	0x0101


	//----- nvinfo : EIATTR_VRC_CTA_INIT_COUNT
	.align		4
        /*0064*/ 	.byte	0x02, 0x4a
	.zero		1
	.zero		1


	//----- nvinfo : EIATTR_EXIT_INSTR_OFFSETS
	.align		4
        /*0068*/ 	.byte	0x04, 0x1c
        /*006a*/ 	.short	(.L_19 - .L_18)


	//   ....[0]....
.L_18:
        /*006c*/ 	.word	0x00000070


	//   ....[1]....
        /*0070*/ 	.word	0x000002e0


	//----- nvinfo : EIATTR_CBANK_PARAM_SIZE
	.align		4
.L_19:
        /*0074*/ 	.byte	0x03, 0x19
        /*0076*/ 	.short	0x001c


	//----- nvinfo : EIATTR_PARAM_CBANK
	.align		4
        /*0078*/ 	.byte	0x04, 0x0a
        /*007a*/ 	.short	(.L_21 - .L_20)
	.align		4
.L_20:
        /*007c*/ 	.word	index@(.nv.constant0._Z18metFilterSelectionPfPbiii)
        /*0080*/ 	.short	0x0380
        /*0082*/ 	.short	0x001c


	//----- nvinfo : EIATTR_SW_WAR
	.align		4
.L_21:
        /*0084*/ 	.byte	0x04, 0x36
        /*0086*/ 	.short	(.L_23 - .L_22)
.L_22:
        /*0088*/ 	.word	0x00000008
.L_23:


//--------------------- .nv.callgraph             --------------------------
	.section	.nv.callgraph,"",@"SHT_CUDA_CALLGRAPH"
	.align	4
	.sectionentsize	8
	.align		4
        /*0000*/ 	.word	0x00000000
	.align		4
        /*0004*/ 	.word	0xffffffff
	.align		4
        /*0008*/ 	.word	0x00000000
	.align		4
        /*000c*/ 	.word	0xfffffffe
	.align		4
        /*0010*/ 	.word	0x00000000
	.align		4
        /*0014*/ 	.word	0xfffffffd
	.align		4
        /*0018*/ 	.word	0x00000000
	.align		4
        /*001c*/ 	.word	0xfffffffc


//--------------------- .text._Z18metFilterSelectionPfPbiii --------------------------
	.section	.text._Z18metFilterSelectionPfPbiii,"ax",@progbits
	.align	128
        .global         _Z18metFilterSelectionPfPbiii
        .type           _Z18metFilterSelectionPfPbiii,@function
        .size           _Z18metFilterSelectionPfPbiii,(.L_x_1 - _Z18metFilterSelectionPfPbiii)
        .other          _Z18metFilterSelectionPfPbiii,@"STO_CUDA_ENTRY STV_DEFAULT"
_Z18metFilterSelectionPfPbiii:
.text._Z18metFilterSelectionPfPbiii:
[----:B------:R-:W-:Y:S01]  /*0000*/  LDC R1, c[0x0][0x37c] ;  /* 0x0000df00ff017b82 */ /* 0x000fe20000000800 */
[----:B------:R-:W0:Y:S07]  /*0010*/  S2R R3, SR_TID.X ;  /* 0x0000000000037919 */ /* 0x000e2e0000002100 */
[----:B------:R-:W0:Y:S01]  /*0020*/  S2UR UR4, SR_CTAID.X ;  /* 0x00000000000479c3 */ /* 0x000e220000002500 */
[----:B------:R-:W1:Y:S07]  /*0030*/  LDCU UR5, c[0x0][0x394] ;  /* 0x00007280ff0577ac */ /* 0x000e6e0008000800 */
[----:B------:R-:W0:Y:S02]  /*0040*/  LDC R0, c[0x0][0x360] ;  /* 0x0000d800ff007b82 */ /* 0x000e240000000800 */
[----:B0-----:R-:W-:-:S05]  /*0050*/  IMAD R0, R0, UR4, R3 ;  /* 0x0000000400007c24 */ /* 0x001fca000f8e0203 */
[----:B-1----:R-:W-:-:S13]  /*0060*/  ISETP.GE.AND P0, PT, R0, UR5, PT ;  /* 0x0000000500007c0c */ /* 0x002fda000bf06270 */
[----:B------:R-:W-:Y:S05]  /*0070*/  @P0 EXIT ;  /* 0x000000000000094d */ /* 0x000fea0003800000 */
[----:B------:R-:W0:Y:S01]  /*0080*/  LDC R5, c[0x0][0x398] ;  /* 0x0000e600ff057b82 */ /* 0x000e220000000800 */
[----:B------:R-:W0:Y:S01]  /*0090*/  LDCU UR6, c[0x0][0x390] ;  /* 0x00007200ff0677ac */ /* 0x000e220008000800 */
[----:B------:R-:W1:Y:S06]  /*00a0*/  LDCU.64 UR4, c[0x0][0x358] ;  /* 0x00006b00ff0477ac */ /* 0x000e6c0008000a00 */
[----:B------:R-:W2:Y:S01]  /*00b0*/  LDC.64 R2, c[0x0][0x380] ;  /* 0x0000e000ff027b82 */ /* 0x000ea20000000a00 */
[----:B0-----:R-:W-:Y:S01]  /*00c0*/  IMAD R5, R0, UR6, R5 ;  /* 0x0000000600057c24 */ /* 0x001fe2000f8e0205 */
[----:B------:R-:W0:Y:S03]  /*00d0*/  LDCU.64 UR6, c[0x0][0x388] ;  /* 0x00007100ff0677ac */ /* 0x000e260008000a00 */
[----:B--2---:R-:W-:-:S05]  /*00e0*/  IMAD.WIDE R2, R5, 0x4, R2 ;  /* 0x0000000405027825 */ /* 0x004fca00078e0202 */
[----:B-1----:R-:W2:Y:S01]  /*00f0*/  LDG.E R5, desc[UR4][R2.64] ;  /* 0x0000000402057981 */ /* 0x002ea2000c1e1900 */
[----:B------:R-:W-:-:S05]  /*0100*/  IMAD R0, R0, 0x7, RZ ;  /* 0x0000000700007824 */ /* 0x000fca00078e02ff */
[C---:B0-----:R-:W-:Y:S02]  /*0110*/  IADD3 R4, P1, PT, R0.reuse, UR6, RZ ;  /* 0x0000000600047c10 */ /* 0x041fe4000ff3e0ff */
[----:B--2---:R-:W-:Y:S02]  /*0120*/  FSETP.NEU.AND P0, PT, R5, RZ, PT ;  /* 0x000000ff0500720b */ /* 0x004fe40003f0d000 */
[----:B------:R-:W-:Y:S02]  /*0130*/  LEA.HI.X.SX32 R5, R0, UR7, 0x1, P1 ;  /* 0x0000000700057c11 */ /* 0x000fe400088f0eff */
[----:B------:R-:W-:-:S05]  /*0140*/  SEL R7, RZ, 0x1, !P0 ;  /* 0x00000001ff077807 */ /* 0x000fca0004000000 */
[----:B------:R0:W-:Y:S04]  /*0150*/  STG.E.U8 desc[UR4][R4.64], R7 ;  /* 0x0000000704007986 */ /* 0x0001e8000c101104 */
[----:B------:R-:W2:Y:S02]  /*0160*/  LDG.E R0, desc[UR4][R2.64+0x4] ;  /* 0x0000040402007981 */ /* 0x000ea4000c1e1900 */
[----:B--2---:R-:W-:-:S04]  /*0170*/  FSETP.NEU.AND P0, PT, R0, RZ, PT ;  /* 0x000000ff0000720b */ /* 0x004fc80003f0d000 */
[----:B------:R-:W-:-:S05]  /*0180*/  SEL R9, RZ, 0x1, !P0 ;  /* 0x00000001ff097807 */ /* 0x000fca0004000000 */
[----:B------:R1:W-:Y:S04]  /*0190*/  STG.E.U8 desc[UR4][R4.64+0x1], R9 ;  /* 0x0000010904007986 */ /* 0x0003e8000c101104 */
[----:B------:R-:W2:Y:S02]  /*01a0*/  LDG.E R0, desc[UR4][R2.64+0x8] ;  /* 0x0000080402007981 */ /* 0x000ea4000c1e1900 */
[----:B--2---:R-:W-:-:S04]  /*01b0*/  FSETP.NEU.AND P0, PT, R0, RZ, PT ;  /* 0x000000ff0000720b */ /* 0x004fc80003f0d000 */
[----:B------:R-:W-:-:S05]  /*01c0*/  SEL R11, RZ, 0x1, !P0 ;  /* 0x00000001ff0b7807 */ /* 0x000fca0004000000 */
[----:B------:R2:W-:Y:S04]  /*01d0*/  STG.E.U8 desc[UR4][R4.64+0x2], R11 ;  /* 0x0000020b04007986 */ /* 0x0005e8000c101104 */
[----:B------:R-:W3:Y:S02]  /*01e0*/  LDG.E R0, desc[UR4][R2.64+0xc] ;  /* 0x00000c0402007981 */ /* 0x000ee4000c1e1900 */
[----:B---3--:R-:W-:-:S04]  /*01f0*/  FSETP.NEU.AND P0, PT, R0, RZ, PT ;  /* 0x000000ff0000720b */ /* 0x008fc80003f0d000 */
[----:B0-----:R-:W-:-:S05]  /*0200*/  SEL R7, RZ, 0x1, !P0 ;  /* 0x00000001ff077807 */ /* 0x001fca0004000000 */
[----:B------:R0:W-:Y:S04]  /*0210*/  STG.E.U8 desc[UR4][R4.64+0x3], R7 ;  /* 0x0000030704007986 */ /* 0x0001e8000c101104 */
[----:B------:R-:W3:Y:S02]  /*0220*/  LDG.E R0, desc[UR4][R2.64+0x10] ;  /* 0x0000100402007981 */ /* 0x000ee4000c1e1900 */
[----:B---3--:R-:W-:-:S04]  /*0230*/  FSETP.NEU.AND P0, PT, R0, RZ, PT ;  /* 0x000000ff0000720b */ /* 0x008fc80003f0d000 */
[----:B-1----:R-:W-:-:S05]  /*0240*/  SEL R9, RZ, 0x1, !P0 ;  /* 0x00000001ff097807 */ /* 0x002fca0004000000 */
[----:B------:R-:W-:Y:S04]  /*0250*/  STG.E.U8 desc[UR4][R4.64+0x4], R9 ;  /* 0x0000040904007986 */ /* 0x000fe8000c101104 */
[----:B------:R-:W3:Y:S02]  /*0260*/  LDG.E R0, desc[UR4][R2.64+0x14] ;  /* 0x0000140402007981 */ /* 0x000ee4000c1e1900 */
[----:B---3--:R-:W-:-:S04]  /*0270*/  FSETP.NEU.AND P0, PT, R0, RZ, PT ;  /* 0x000000ff0000720b */ /* 0x008fc80003f0d000 */
[----:B--2---:R-:W-:-:S05]  /*0280*/  SEL R11, RZ, 0x1, !P0 ;  /* 0x00000001ff0b7807 */ /* 0x004fca0004000000 */
[----:B------:R-:W-:Y:S04]  /*0290*/  STG.E.U8 desc[UR4][R4.64+0x5], R11 ;  /* 0x0000050b04007986 */ /* 0x000fe8000c101104 */
[----:B------:R-:W2:Y:S02]  /*02a0*/  LDG.E R0, desc[UR4][R2.64+0x18] ;  /* 0x0000180402007981 */ /* 0x000ea4000c1e1900 */
[----:B--2---:R-:W-:-:S04]  /*02b0*/  FSETP.NEU.AND P0, PT, R0, RZ, PT ;  /* 0x000000ff0000720b */ /* 0x004fc80003f0d000 */
[----:B0-----:R-:W-:-:S05]  /*02c0*/  SEL R7, RZ, 0x1, !P0 ;  /* 0x00000001ff077807 */ /* 0x001fca0004000000 */
[----:B------:R-:W-:Y:S01]  /*02d0*/  STG.E.U8 desc[UR4][R4.64+0x6], R7 ;  /* 0x0000060704007986 */ /* 0x000fe2000c101104 */
[----:B------:R-:W-:Y:S05]  /*02e0*/  EXIT ;  /* 0x000000000000794d */ /* 0x000fea0003800000 */
.L_x_0:
[----:B------:R-:W-:-:S00]  /*02f0*/  BRA `(.L_x_0) ;  /* 0xfffffffc00fc7947 */ /* 0x000fc0000383ffff */
[----:B------:R-:W-:-:S00]  /*0300*/  NOP ;  /* 0x0000000000007918 */ /* 0x000fc00000000000 */
[----:B------:R-:W-:-:S00]  /*0310*/  NOP ;  /* 0x0000000000007918 */ /* 0x000fc00000000000 */
[----:B------:R-:W-:-:S00]  /*0320*/  NOP ;  /* 0x0000000000007918 */ /* 0x000fc00000000000 */
[----:B------:R-:W-:-:S00]  /*0330*/  NOP ;  /* 0x0000000000007918 */ /* 0x000fc00000000000 */
[----:B------:R-:W-:-:S00]  /*0340*/  NOP ;  /* 0x0000000000007918 */ /* 0x000fc00000000000 */
[----:B------:R-:W-:-:S00]  /*0350*/  NOP ;  /* 0x0000000000007918 */ /* 0x000fc00000000000 */
[----:B------:R-:W-:-:S00]  /*0360*/  NOP ;  /* 0x0000000000007918 */ /* 0x000fc00000000000 */
[----:B------:R-:W-:-:S00]  /*0370*/  NOP ;  /* 0x0000000000007918 */ /* 0x000fc00000000000 */
.L_x_1:


//--------------------- .nv.shared.reserved.0     --------------------------
	.section	.nv.shared.reserved.0,"aw",@nobits
	.weak		__nv_reservedSMEM_offset_0_alias
	.size		__nv_reservedSMEM_offset_0_alias, 0, 64
	.other		__nv_reservedSMEM_offset_0_alias,@"STO_CUDA_RESERVED_SHARED STV_DEFAULT"
__nv_reservedSMEM_offset_0_alias:
	.zero		0
	.zero		64


//--------------------- .nv.constant0._Z18metFilterSelectionPfPbiii --------------------------
	.section	.nv.constant0._Z18metFilterSelectionPfPbiii,"a",@progbits
	.sectionflags	@""
	.align	4
.nv.constant0._Z18metFilterSelectionPfPbiii:
	.zero		924


//--------------------- SYMBOLS --------------------------

	.type		.nv.reservedSmem.offset0,@object
	.size		.nv.reservedSmem.offset0,0x4
